	.headerflags	@"EF_CUDA_TEXMODE_UNIFIED EF_CUDA_64BIT_ADDRESS EF_CUDA_ACCELERATORS EF_CUDA_SM90 EF_CUDA_VIRTUAL_SM(EF_CUDA_SM90)"
	.elftype	@"ET_EXEC"


//--------------------- .nv.info                  --------------------------
	.section	.nv.info,"",@"SHT_CUDA_INFO"
	.align	4


	//----- nvinfo : EIATTR_REGCOUNT
	.align		4
        /*0000*/ 	.byte	0x04, 0x2f
        /*0002*/ 	.short	(.L_3 - .L_2)
	.align		4
.L_2:
        /*0004*/ 	.word	index@(triton_poi_fused__native_batch_norm_legit_no_training_add_relu_23)
        /*0008*/ 	.word	0x0000001c


	//----- nvinfo : EIATTR_MIN_STACK_SIZE
	.align		4
.L_3:
        /*000c*/ 	.byte	0x04, 0x12
        /*000e*/ 	.short	(.L_5 - .L_4)
	.align		4
.L_4:
        /*0010*/ 	.word	index@(triton_poi_fused__native_batch_norm_legit_no_training_add_relu_23)
        /*0014*/ 	.word	0x00000000


	//----- nvinfo : EIATTR_FRAME_SIZE
	.align		4
.L_5:
        /*0018*/ 	.byte	0x04, 0x11
        /*001a*/ 	.short	(.L_7 - .L_6)
	.align		4
.L_6:
        /*001c*/ 	.word	index@(triton_poi_fused__native_batch_norm_legit_no_training_add_relu_23)
        /*0020*/ 	.word	0x00000000


	//----- nvinfo : EIATTR_MIN_STACK_SIZE
	.align		4
.L_7:
        /*0024*/ 	.byte	0x04, 0x12
        /*0026*/ 	.short	(.L_9 - .L_8)
	.align		4
.L_8:
        /*0028*/ 	.word	index@(triton_poi_fused__native_batch_norm_legit_no_training_add_relu_23)
        /*002c*/ 	.word	0x00000000
.L_9:


//--------------------- .nv.info.triton_poi_fused__native_batch_norm_legit_no_training_add_relu_23 --------------------------
	.section	.nv.info.triton_poi_fused__native_batch_norm_legit_no_training_add_relu_23,"",@"SHT_CUDA_INFO"
	.sectionflags	@""
	.align	4


	//----- nvinfo : EIATTR_CUDA_API_VERSION
	.align		4
        /*0000*/ 	.byte	0x04, 0x37
        /*0002*/ 	.short	(.L_11 - .L_10)
.L_10:
        /*0004*/ 	.word	0x0000007c


	//----- nvinfo : EIATTR_KPARAM_INFO
	.align		4
.L_11:
        /*0008*/ 	.byte	0x04, 0x17
        /*000a*/ 	.short	(.L_13 - .L_12)
.L_12:
        /*000c*/ 	.word	0x00000000
        /*0010*/ 	.short	0x0008
        /*0012*/ 	.short	0x003c
        /*0014*/ 	.byte	0x00, 0xf0, 0x11, 0x00


	//----- nvinfo : EIATTR_KPARAM_INFO
	.align		4
.L_13:
        /*0018*/ 	.byte	0x04, 0x17
        /*001a*/ 	.short	(.L_15 - .L_14)
.L_14:
        /*001c*/ 	.word	0x00000000
        /*0020*/ 	.short	0x0007
        /*0022*/ 	.short	0x0038
        /*0024*/ 	.byte	0x00, 0xf0, 0x11, 0x00


	//----- nvinfo : EIATTR_KPARAM_INFO
	.align		4
.L_15:
        /*0028*/ 	.byte	0x04, 0x17
        /*002a*/ 	.short	(.L_17 - .L_16)
.L_16:
        /*002c*/ 	.word	0x00000000
        /*0030*/ 	.short	0x0006
        /*0032*/ 	.short	0x0030
        /*0034*/ 	.byte	0x00, 0xf4, 0x21, 0x00


	//----- nvinfo : EIATTR_KPARAM_INFO
	.align		4
.L_17:
        /*0038*/ 	.byte	0x04, 0x17
        /*003a*/ 	.short	(.L_19 - .L_18)
.L_18:
        /*003c*/ 	.word	0x00000000
        /*0040*/ 	.short	0x0005
        /*0042*/ 	.short	0x0028
        /*0044*/ 	.byte	0x00, 0xf4, 0x21, 0x00


	//----- nvinfo : EIATTR_KPARAM_INFO
	.align		4
.L_19:
        /*0048*/ 	.byte	0x04, 0x17
        /*004a*/ 	.short	(.L_21 - .L_20)
.L_20:
        /*004c*/ 	.word	0x00000000
        /*0050*/ 	.short	0x0004
        /*0052*/ 	.short	0x0020
        /*0054*/ 	.byte	0x00, 0xf4, 0x21, 0x00


	//----- nvinfo : EIATTR_KPARAM_INFO
	.align		4
.L_21:
        /*0058*/ 	.byte	0x04, 0x17
        /*005a*/ 	.short	(.L_23 - .L_22)
.L_22:
        /*005c*/ 	.word	0x00000000
        /*0060*/ 	.short	0x0003
        /*0062*/ 	.short	0x0018
        /*0064*/ 	.byte	0x00, 0xf4, 0x21, 0x00


	//----- nvinfo : EIATTR_KPARAM_INFO
	.align		4
.L_23:
        /*0068*/ 	.byte	0x04, 0x17
        /*006a*/ 	.short	(.L_25 - .L_24)
.L_24:
        /*006c*/ 	.word	0x00000000
        /*0070*/ 	.short	0x0002
        /*0072*/ 	.short	0x0010
        /*0074*/ 	.byte	0x00, 0xf4, 0x21, 0x00


	//----- nvinfo : EIATTR_KPARAM_INFO
	.align		4
.L_25:
        /*0078*/ 	.byte	0x04, 0x17
        /*007a*/ 	.short	(.L_27 - .L_26)
.L_26:
        /*007c*/ 	.word	0x00000000
        /*0080*/ 	.short	0x0001
        /*0082*/ 	.short	0x0008
        /*0084*/ 	.byte	0x00, 0xf4, 0x21, 0x00


	//----- nvinfo : EIATTR_KPARAM_INFO
	.align		4
.L_27:
        /*0088*/ 	.byte	0x04, 0x17
        /*008a*/ 	.short	(.L_29 - .L_28)
.L_28:
        /*008c*/ 	.word	0x00000000
        /*0090*/ 	.short	0x0000
        /*0092*/ 	.short	0x0000
        /*0094*/ 	.byte	0x00, 0xf4, 0x21, 0x00


	//----- nvinfo : EIATTR_SPARSE_MMA_MASK
	.align		4
.L_29:
        /*0098*/ 	.byte	0x03, 0x50
        /*009a*/ 	.short	0x0000


	//----- nvinfo : EIATTR_MAXREG_COUNT
	.align		4
        /*009c*/ 	.byte	0x03, 0x1b
        /*009e*/ 	.short	0x00ff


	//----- nvinfo : EIATTR_EXIT_INSTR_OFFSETS
	.align		4
        /*00a0*/ 	.byte	0x04, 0x1c
        /*00a2*/ 	.short	(.L_31 - .L_30)


	//   ....[0]....
.L_30:
        /*00a4*/ 	.word	0x000005f0


	//   ....[1]....
        /*00a8*/ 	.word	0x000006c0


	//----- nvinfo : EIATTR_REQNTID
	.align		4
.L_31:
        /*00ac*/ 	.byte	0x04, 0x10
        /*00ae*/ 	.short	(.L_33 - .L_32)
.L_32:
        /*00b0*/ 	.word	0x00000080
        /*00b4*/ 	.word	0x00000001
        /*00b8*/ 	.word	0x00000001


	//----- nvinfo : EIATTR_CBANK_PARAM_SIZE
	.align		4
.L_33:
        /*00bc*/ 	.byte	0x03, 0x19
        /*00be*/ 	.short	0x0040


	//----- nvinfo : EIATTR_PARAM_CBANK
	.align		4
        /*00c0*/ 	.byte	0x04, 0x0a
        /*00c2*/ 	.short	(.L_35 - .L_34)
	.align		4
.L_34:
        /*00c4*/ 	.word	index@(.nv.constant0.triton_poi_fused__native_batch_norm_legit_no_training_add_relu_23)
        /*00c8*/ 	.short	0x0210
        /*00ca*/ 	.short	0x0040


	//----- nvinfo : EIATTR_SW_WAR
	.align		4
.L_35:
        /*00cc*/ 	.byte	0x04, 0x36
        /*00ce*/ 	.short	(.L_37 - .L_36)
.L_36:
        /*00d0*/ 	.word	0x00000008
.L_37:


//--------------------- .nv.callgraph             --------------------------
	.section	.nv.callgraph,"",@"SHT_CUDA_CALLGRAPH"
	.align	4
	.sectionentsize	8
	.align		4
        /*0000*/ 	.word	0x00000000
	.align		4
        /*0004*/ 	.word	0xffffffff
	.align		4
        /*0008*/ 	.word	0x00000000
	.align		4
        /*000c*/ 	.word	0xfffffffe
	.align		4
        /*0010*/ 	.word	0x00000000
	.align		4
        /*0014*/ 	.word	0xfffffffd
	.align		4
        /*0018*/ 	.word	0x00000000
	.align		4
        /*001c*/ 	.word	0xfffffffc


//--------------------- .nv.constant4             --------------------------
	.section	.nv.constant4,"a",@progbits
	.align	8
	.align		8
.nv.constant4:
        /*0000*/ 	.dword	_$_str
	.align		8
        /*0008*/ 	.dword	_$_str_$_2


//--------------------- .text.triton_poi_fused__native_batch_norm_legit_no_training_add_relu_23 --------------------------
	.section	.text.triton_poi_fused__native_batch_norm_legit_no_training_add_relu_23,"ax",@progbits
	.sectionflags	@"SHF_BARRIERS=1"
	.align	128
        .global         triton_poi_fused__native_batch_norm_legit_no_training_add_relu_23
        .type           triton_poi_fused__native_batch_norm_legit_no_training_add_relu_23,@function
        .size           triton_poi_fused__native_batch_norm_legit_no_training_add_relu_23,(.L_x_1 - triton_poi_fused__native_batch_norm_legit_no_training_add_relu_23)
        .other          triton_poi_fused__native_batch_norm_legit_no_training_add_relu_23,@"STO_CUDA_ENTRY STV_DEFAULT"
triton_poi_fused__native_batch_norm_legit_no_training_add_relu_23:
.text.triton_poi_fused__native_batch_norm_legit_no_training_add_relu_23:
[----:B------:R-:W0:Y:S01]  /*0000*/  LDC R1, c[0x0][0x28] ;  /* 0x00000a00ff017b82 */ /* 0x000e220000000800 */
[----:B------:R-:W1:Y:S07]  /*0010*/  S2R R12, SR_TID.X ;  /* 0x00000000000c7919 */ /* 0x000e6e0000002100 */
[----:B------:R-:W2:Y:S01]  /*0020*/  S2UR UR5, SR_CTAID.X ;  /* 0x00000000000579c3 */ /* 0x000ea20000002500 */
[----:B------:R-:W-:Y:S01]  /*0030*/  CS2R R2, SRZ ;  /* 0x0000000000027805 */ /* 0x000fe2000001ff00 */
[----:B------:R-:W-:-:S06]  /*0040*/  ULDC.64 UR8, c[0x0][0x208] ;  /* 0x0000820000087ab9 */ /* 0x000fcc0000000a00 */
[----:B------:R-:W3:Y:S08]  /*0050*/  LDC.64 R4, c[0x0][0x220] ;  /* 0x00008800ff047b82 */ /* 0x000ef00000000a00 */
[----:B------:R-:W4:Y:S01]  /*0060*/  S2UR UR4, SR_CTAID.Y ;  /* 0x00000000000479c3 */ /* 0x000f220000002600 */
[----:B--2---:R-:W-:-:S07]  /*0070*/  USHF.L.U32 UR5, UR5, 0x4, URZ ;  /* 0x0000000405057899 */ /* 0x004fce000800063f */
[----:B------:R-:W2:Y:S01]  /*0080*/  LDC.64 R22, c[0x0][0x210] ;  /* 0x00008400ff167b82 */ /* 0x000ea20000000a00 */
[----:B-1----:R-:W-:-:S07]  /*0090*/  IMAD.SHL.U32 R0, R12, 0x2, RZ ;  /* 0x000000020c007824 */ /* 0x002fce00078e00ff */
[----:B------:R-:W1:Y:S01]  /*00a0*/  LDC.64 R20, c[0x0][0x218] ;  /* 0x00008600ff147b82 */ /* 0x000e620000000a00 */
[----:B------:R-:W-:-:S04]  /*00b0*/  LOP3.LUT R0, R0, 0xe, RZ, 0xc0, !PT ;  /* 0x0000000e00007812 */ /* 0x000fc800078ec0ff */
[----:B------:R-:W-:-:S03]  /*00c0*/  LOP3.LUT R19, R0, UR5, RZ, 0xfc, !PT ;  /* 0x0000000500137c12 */ /* 0x000fc6000f8efcff */
[----:B------:R-:W5:Y:S01]  /*00d0*/  LDC.64 R16, c[0x0][0x228] ;  /* 0x00008a00ff107b82 */ /* 0x000f620000000a00 */
[C---:B------:R-:W-:Y:S01]  /*00e0*/  ISETP.GE.AND P1, PT, R19.reuse, 0x800, PT ;  /* 0x000008001300780c */ /* 0x040fe20003f26270 */
[----:B---3--:R-:W-:-:S06]  /*00f0*/  IMAD.WIDE R4, R19, 0x4, R4 ;  /* 0x0000000413047825 */ /* 0x008fcc00078e0204 */
[----:B------:R-:W3:Y:S06]  /*0100*/  LDC.64 R10, c[0x0][0x230] ;  /* 0x00008c00ff0a7b82 */ /* 0x000eec0000000a00 */
[----:B------:R1:W3:Y:S01]  /*0110*/  @!P1 LDG.E.EL.64 R2, desc[UR8][R4.64] ;  /* 0x0000000804029981 */ /* 0x0002e2000c2e1b00 */
[----:B------:R-:W-:Y:S01]  /*0120*/  SHF.R.U32.HI R13, RZ, 0x3, R12 ;  /* 0x00000003ff0d7819 */ /* 0x000fe2000001160c */
[----:B----4-:R-:W-:Y:S01]  /*0130*/  USHF.L.U32 UR4, UR4, 0x4, URZ ;  /* 0x0000000404047899 */ /* 0x010fe2000800063f */
[----:B------:R-:W4:Y:S01]  /*0140*/  LDC.64 R8, c[0x0][0x238] ;  /* 0x00008e00ff087b82 */ /* 0x000f220000000a00 */
[----:B-1----:R-:W-:Y:S01]  /*0150*/  IMAD.WIDE R20, R19, 0x4, R20 ;  /* 0x0000000413147825 */ /* 0x002fe200078e0214 */
[----:B------:R-:W-:-:S04]  /*0160*/  SGXT.U32 R13, R13, 0x4 ;  /* 0x000000040d0d781a */ /* 0x000fc80000000000 */
[----:B------:R-:W-:Y:S02]  /*0170*/  LOP3.LUT R6, R13, UR4, RZ, 0xfc, !PT ;  /* 0x000000040d067c12 */ /* 0x000fe4000f8efcff */
[----:B0-----:R-:W-:Y:S02]  /*0180*/  CS2R R4, SRZ ;  /* 0x0000000000047805 */ /* 0x001fe4000001ff00 */
[C---:B------:R-:W-:Y:S01]  /*0190*/  ISETP.LT.AND P0, PT, R6.reuse, 0x10, !P1 ;  /* 0x000000100600780c */ /* 0x040fe20004f01270 */
[----:B------:R-:W-:Y:S01]  /*01a0*/  IMAD R15, R6, 0x800, R19 ;  /* 0x00000800060f7824 */ /* 0x000fe200078e0213 */
[----:B------:R-:W-:-:S03]  /*01b0*/  CS2R R6, SRZ ;  /* 0x0000000000067805 */ /* 0x000fc6000001ff00 */
[----:B--2---:R-:W-:-:S03]  /*01c0*/  IMAD.WIDE R22, R15, 0x4, R22 ;  /* 0x000000040f167825 */ /* 0x004fc600078e0216 */
[----:B------:R0:W2:Y:S01]  /*01d0*/  @!P1 LDG.E.EL.64 R6, desc[UR8][R20.64] ;  /* 0x0000000814069981 */ /* 0x0000a2000c2e1b00 */
[----:B-----5:R-:W-:-:S04]  /*01e0*/  IMAD.WIDE R16, R19, 0x4, R16 ;  /* 0x0000000413107825 */ /* 0x020fc800078e0210 */
[----:B------:R-:W2:Y:S01]  /*01f0*/  @P0 LDG.E.EL.64 R4, desc[UR8][R22.64] ;  /* 0x0000000816040981 */ /* 0x000ea2000c2e1b00 */
[----:B---3--:R-:W-:Y:S01]  /*0200*/  IMAD.WIDE R24, R19, 0x4, R10 ;  /* 0x0000000413187825 */ /* 0x008fe200078e020a */
[----:B------:R-:W-:Y:S02]  /*0210*/  CS2R R18, SRZ ;  /* 0x0000000000127805 */ /* 0x000fe4000001ff00 */
[----:B------:R-:W-:Y:S01]  /*0220*/  CS2R R10, SRZ ;  /* 0x00000000000a7805 */ /* 0x000fe2000001ff00 */
[----:B----4-:R-:W-:Y:S01]  /*0230*/  IMAD.WIDE R14, R15, 0x4, R8 ;  /* 0x000000040f0e7825 */ /* 0x010fe200078e0208 */
[----:B------:R-:W-:Y:S02]  /*0240*/  CS2R R8, SRZ ;  /* 0x0000000000087805 */ /* 0x000fe4000001ff00 */
[----:B------:R-:W3:Y:S04]  /*0250*/  @!P1 LDG.E.EL.64 R18, desc[UR8][R16.64] ;  /* 0x0000000810129981 */ /* 0x000ee8000c2e1b00 */
[----:B------:R-:W3:Y:S04]  /*0260*/  @!P1 LDG.E.EL.64 R10, desc[UR8][R24.64] ;  /* 0x00000008180a9981 */ /* 0x000ee8000c2e1b00 */
[----:B------:R1:W4:Y:S01]  /*0270*/  @P0 LDG.E.EL.64 R8, desc[UR8][R14.64] ;  /* 0x000000080e080981 */ /* 0x000322000c2e1b00 */
[----:B------:R-:W5:Y:S01]  /*0280*/  S2UR UR7, SR_CgaCtaId ;  /* 0x00000000000779c3 */ /* 0x000f620000008800 */
[----:B------:R-:W-:-:S02]  /*0290*/  UMOV UR6, 0x400 ;  /* 0x0000040000067882 */ /* 0x000fc40000000000 */
[----:B-----5:R-:W-:Y:S01]  /*02a0*/  UPRMT UR6, UR7, 0x654, UR6 ;  /* 0x0000065407067896 */ /* 0x020fe20008000006 */
[----:B------:R-:W-:Y:S01]  /*02b0*/  LOP3.LUT R0, R0, UR4, RZ, 0xfc, !PT ;  /* 0x0000000400007c12 */ /* 0x000fe2000f8efcff */
[----:B------:R-:W-:Y:S01]  /*02c0*/  FADD R2, R2, 9.9999997473787516356e-06 ;  /* 0x3727c5ac02027421 */ /* 0x000fe20000000000 */
[----:B------:R-:W-:-:S03]  /*02d0*/  FADD R3, R3, 9.9999997473787516356e-06 ;  /* 0x3727c5ac03037421 */ /* 0x000fc60000000000 */
[----:B0-----:R-:W0:Y:S08]  /*02e0*/  MUFU.SQRT R20, R2 ;  /* 0x0000000200147308 */ /* 0x001e300000002000 */
[----:B------:R-:W5:Y:S01]  /*02f0*/  MUFU.SQRT R21, R3 ;  /* 0x0000000300157308 */ /* 0x000f620000002000 */
[C---:B0-----:R-:W-:Y:S02]  /*0300*/  FSETP.GT.AND P0, PT, R20.reuse, 8.50705917302346158658e+37, PT ;  /* 0x7e8000001400780b */ /* 0x041fe40003f04000 */
[----:B------:R-:W-:-:S02]  /*0310*/  FSETP.GEU.AND P2, PT, R20, 1.175494350822287508e-38, PT ;  /* 0x008000001400780b */ /* 0x000fc40003f4e000 */
[C---:B-----5:R-:W-:Y:S02]  /*0320*/  FSETP.GT.AND P1, PT, R21.reuse, 8.50705917302346158658e+37, PT ;  /* 0x7e8000001500780b */ /* 0x060fe40003f24000 */
[----:B------:R-:W-:-:S07]  /*0330*/  FSETP.GEU.AND P3, PT, R21, 1.175494350822287508e-38, PT ;  /* 0x008000001500780b */ /* 0x000fce0003f6e000 */
[----:B------:R-:W-:-:S04]  /*0340*/  @P0 FMUL R20, R20, 0.25 ;  /* 0x3e80000014140820 */ /* 0x000fc80000400000 */
[----:B------:R-:W-:Y:S01]  /*0350*/  @!P2 FMUL R20, R20, 16777216 ;  /* 0x4b8000001414a820 */ /* 0x000fe20000400000 */
[----:B------:R-:W-:-:S04]  /*0360*/  @P1 FMUL R21, R21, 0.25 ;  /* 0x3e80000015151820 */ /* 0x000fc80000400000 */
[----:B------:R-:W-:Y:S01]  /*0370*/  @!P3 FMUL R21, R21, 16777216 ;  /* 0x4b8000001515b820 */ /* 0x000fe20000400000 */
[----:B------:R-:W0:Y:S01]  /*0380*/  MUFU.RCP R20, R20 ;  /* 0x0000001400147308 */ /* 0x000e220000001000 */
[----:B------:R-:W-:-:S07]  /*0390*/  IMAD.MOV.U32 R2, RZ, RZ, 0x3e800000 ;  /* 0x3e800000ff027424 */ /* 0x000fce00078e00ff */
[----:B------:R-:W5:Y:S01]  /*03a0*/  MUFU.RCP R21, R21 ;  /* 0x0000001500157308 */ /* 0x000f620000001000 */
[C---:B------:R-:W-:Y:S02]  /*03b0*/  FSEL R3, R2.reuse, 1, P0 ;  /* 0x3f80000002037808 */ /* 0x040fe40000000000 */
[----:B------:R-:W-:-:S03]  /*03c0*/  FSEL R2, R2, 1, P1 ;  /* 0x3f80000002027808 */ /* 0x000fc60000800000 */
[----:B------:R-:W-:Y:S02]  /*03d0*/  @!P2 FMUL R3, R3, 16777216 ;  /* 0x4b8000000303a820 */ /* 0x000fe40000400000 */
[----:B------:R-:W-:Y:S01]  /*03e0*/  @!P3 FMUL R2, R2, 16777216 ;  /* 0x4b8000000202b820 */ /* 0x000fe20000400000 */
[----:B--2---:R-:W-:Y:S01]  /*03f0*/  FADD R4, -R6, R4 ;  /* 0x0000000406047221 */ /* 0x004fe20000000100 */
[----:B0-----:R-:W-:Y:S01]  /*0400*/  FMUL R3, R20, R3 ;  /* 0x0000000314037220 */ /* 0x001fe20000400000 */
[----:B------:R-:W-:Y:S01]  /*0410*/  FADD R5, -R7, R5 ;  /* 0x0000000507057221 */ /* 0x000fe20000000100 */
[----:B------:R-:W-:Y:S02]  /*0420*/  IMAD.SHL.U32 R6, R12, 0x20, RZ ;  /* 0x000000200c067824 */ /* 0x000fe400078e00ff */
[----:B-----5:R-:W-:Y:S01]  /*0430*/  FMUL R2, R21, R2 ;  /* 0x0000000215027220 */ /* 0x020fe20000400000 */
[----:B------:R-:W-:Y:S02]  /*0440*/  FMUL R3, R4, R3 ;  /* 0x0000000304037220 */ /* 0x000fe40000400000 */
[----:B------:R-:W-:Y:S01]  /*0450*/  LOP3.LUT R6, R6, 0xe0, RZ, 0xc0, !PT ;  /* 0x000000e006067812 */ /* 0x000fe200078ec0ff */
[----:B------:R-:W-:Y:S01]  /*0460*/  FMUL R2, R5, R2 ;  /* 0x0000000205027220 */ /* 0x000fe20000400000 */
[----:B---3--:R-:W-:-:S02]  /*0470*/  FFMA R3, R3, R18, R10 ;  /* 0x0000001203037223 */ /* 0x008fc4000000000a */
[----:B-1----:R-:W-:Y:S01]  /*0480*/  LOP3.LUT R14, R6, 0x10, RZ, 0xfc, !PT ;  /* 0x00000010060e7812 */ /* 0x002fe200078efcff */
[----:B------:R-:W-:Y:S01]  /*0490*/  FFMA R2, R2, R19, R11 ;  /* 0x0000001302027223 */ /* 0x000fe2000000000b */
[C---:B------:R-:W-:Y:S02]  /*04a0*/  LOP3.LUT R4, R6.reuse, R13, RZ, 0xfc, !PT ;  /* 0x0000000d06047212 */ /* 0x040fe400078efcff */
[C---:B----4-:R-:W-:Y:S01]  /*04b0*/  FSETP.GEU.AND P1, PT, R3.reuse, -R8, PT ;  /* 0x800000080300720b */ /* 0x050fe20003f2e000 */
[----:B------:R-:W-:Y:S01]  /*04c0*/  FADD R3, R3, R8 ;  /* 0x0000000803037221 */ /* 0x000fe20000000000 */
[----:B------:R-:W-:Y:S02]  /*04d0*/  LEA.HI R7, R6, UR6, RZ, 0x1f ;  /* 0x0000000606077c11 */ /* 0x000fe4000f8ff8ff */
[C---:B------:R-:W-:Y:S01]  /*04e0*/  FSETP.GEU.AND P2, PT, R2.reuse, -R9, PT ;  /* 0x800000090200720b */ /* 0x040fe20003f4e000 */
[----:B------:R-:W-:Y:S01]  /*04f0*/  FADD R2, R2, R9 ;  /* 0x0000000902027221 */ /* 0x000fe20000000000 */
[----:B------:R-:W-:Y:S01]  /*0500*/  LEA.HI R15, R14, UR6, RZ, 0x1f ;  /* 0x000000060e0f7c11 */ /* 0x000fe2000f8ff8ff */
[----:B------:R-:W-:Y:S01]  /*0510*/  IMAD R6, R4, 0x4, R7 ;  /* 0x0000000404067824 */ /* 0x000fe200078e0207 */
[----:B------:R-:W-:-:S02]  /*0520*/  FSEL R3, R3, RZ, P1 ;  /* 0x000000ff03037208 */ /* 0x000fc40000800000 */
[----:B------:R-:W-:Y:S01]  /*0530*/  FSEL R2, R2, RZ, P2 ;  /* 0x000000ff02027208 */ /* 0x000fe20001000000 */
[----:B------:R-:W-:Y:S02]  /*0540*/  IMAD R15, R4, 0x4, R15 ;  /* 0x00000004040f7824 */ /* 0x000fe400078e020f */
[----:B------:R0:W-:Y:S04]  /*0550*/  STS [R6], R3 ;  /* 0x0000000306007388 */ /* 0x0001e80000000800 */
[----:B------:R0:W-:Y:S01]  /*0560*/  STS [R15+0x40], R2 ;  /* 0x000040020f007388 */ /* 0x0001e20000000800 */
[----:B------:R-:W-:Y:S01]  /*0570*/  LOP3.LUT R13, R13, UR5, RZ, 0xfc, !PT ;  /* 0x000000050d0d7c12 */ /* 0x000fe2000f8efcff */
[----:B------:R-:W-:Y:S03]  /*0580*/  BAR.SYNC.DEFER_BLOCKING 0x0 ;  /* 0x0000000000007b1d */ /* 0x000fe60000010000 */
[----:B------:R-:W-:Y:S01]  /*0590*/  ISETP.GE.AND P0, PT, R13, 0x800, PT ;  /* 0x000008000d00780c */ /* 0x000fe20003f06270 */
[----:B------:R-:W-:-:S03]  /*05a0*/  IMAD.SHL.U32 R4, R12, 0x8, RZ ;  /* 0x000000080c047824 */ /* 0x000fc600078e00ff */
[----:B------:R-:W-:Y:S02]  /*05b0*/  ISETP.LT.AND P0, PT, R0, 0x10, !P0 ;  /* 0x000000100000780c */ /* 0x000fe40004701270 */
[----:B------:R-:W-:Y:S02]  /*05c0*/  LOP3.LUT R12, R12, 0x78, RZ, 0xc0, !PT ;  /* 0x000000780c0c7812 */ /* 0x000fe400078ec0ff */
[----:B------:R-:W-:-:S04]  /*05d0*/  LOP3.LUT R5, R4, 0x3f8, RZ, 0xc0, !PT ;  /* 0x000003f804057812 */ /* 0x000fc800078ec0ff */
[----:B------:R-:W-:-:S05]  /*05e0*/  IADD3 R12, R5, UR6, R12 ;  /* 0x00000006050c7c10 */ /* 0x000fca000fffe00c */
[----:B0-----:R-:W-:Y:S05]  /*05f0*/  @!P0 EXIT ;  /* 0x000000000000894d */ /* 0x001fea0003800000 */
[----:B------:R-:W0:Y:S01]  /*0600*/  LDS.64 R8, [R12] ;  /* 0x000000000c087984 */ /* 0x000e220000000a00 */
[----:B------:R-:W-:Y:S01]  /*0610*/  SHF.R.S32.HI R5, RZ, 0x1f, R0 ;  /* 0x0000001fff057819 */ /* 0x000fe20000011400 */
[----:B------:R-:W1:Y:S03]  /*0620*/  LDC.64 R2, c[0x0][0x240] ;  /* 0x00009000ff027b82 */ /* 0x000e660000000a00 */
[----:B------:R-:W-:-:S04]  /*0630*/  LEA.HI R5, R5, R0, RZ, 0x2 ;  /* 0x0000000005057211 */ /* 0x000fc800078f10ff */
[C---:B------:R-:W-:Y:S01]  /*0640*/  LOP3.LUT R7, R5.reuse, 0xfffffffc, RZ, 0xc0, !PT ;  /* 0xfffffffc05077812 */ /* 0x040fe200078ec0ff */
[----:B------:R-:W-:-:S04]  /*0650*/  IMAD.SHL.U32 R5, R5, 0x800, RZ ;  /* 0x0000080005057824 */ /* 0x000fc800078e00ff */
[----:B------:R-:W-:Y:S01]  /*0660*/  IMAD.IADD R0, R0, 0x1, -R7 ;  /* 0x0000000100007824 */ /* 0x000fe200078e0a07 */
[----:B------:R-:W-:-:S03]  /*0670*/  LOP3.LUT R5, R5, 0xffffe000, RZ, 0xc0, !PT ;  /* 0xffffe00005057812 */ /* 0x000fc600078ec0ff */
[----:B------:R-:W-:-:S04]  /*0680*/  IMAD R0, R13, 0x4, R0 ;  /* 0x000000040d007824 */ /* 0x000fc800078e0200 */
[----:B------:R-:W-:-:S04]  /*0690*/  IMAD.IADD R5, R0, 0x1, R5 ;  /* 0x0000000100057824 */ /* 0x000fc800078e0205 */
[----:B-1----:R-:W-:-:S05]  /*06a0*/  IMAD.WIDE R2, R5, 0x4, R2 ;  /* 0x0000000405027825 */ /* 0x002fca00078e0202 */
[----:B0-----:R-:W-:Y:S01]  /*06b0*/  STG.E.64 desc[UR8][R2.64], R8 ;  /* 0x0000000802007986 */ /* 0x001fe2000c101b08 */
[----:B------:R-:W-:Y:S05]  /*06c0*/  EXIT ;  /* 0x000000000000794d */ /* 0x000fea0003800000 */
.L_x_0:
[----:B------:R-:W-:-:S00]  /*06d0*/  BRA `(.L_x_0) ;  /* 0xfffffffc00fc7947 */ /* 0x000fc0000383ffff */
[----:B------:R-:W-:-:S00]  /*06e0*/  NOP ;  /* 0x0000000000007918 */ /* 0x000fc00000000000 */
        /* <DEDUP_REMOVED lines=9> */
.L_x_1:


//--------------------- .nv.global.init           --------------------------
	.section	.nv.global.init,"aw",@progbits
.nv.global.init:
	.type		_$_str,@object
	.size		_$_str,(_$_str_$_2 - _$_str)
_$_str:
        /*0000*/ 	.byte	0x5f, 0x5f, 0x43, 0x55, 0x44, 0x41, 0x5f, 0x46, 0x54, 0x5a, 0x00
	.type		_$_str_$_2,@object
	.size		_$_str_$_2,(.L_1 - _$_str_$_2)
_$_str_$_2:
        /*000b*/ 	.byte	0x5f, 0x5f, 0x43, 0x55, 0x44, 0x41, 0x5f, 0x50, 0x52, 0x45, 0x43, 0x5f, 0x53, 0x51, 0x52, 0x54
        /*001b*/ 	.byte	0x00
.L_1:


//--------------------- .nv.shared.triton_poi_fused__native_batch_norm_legit_no_training_add_relu_23 --------------------------
	.section	.nv.shared.triton_poi_fused__native_batch_norm_legit_no_training_add_relu_23,"aw",@nobits
	.sectionflags	@""
	.align	16
	.zero		1024


//--------------------- .nv.constant0.triton_poi_fused__native_batch_norm_legit_no_training_add_relu_23 --------------------------
	.section	.nv.constant0.triton_poi_fused__native_batch_norm_legit_no_training_add_relu_23,"a",@progbits
	.sectionflags	@""
	.align	4
.nv.constant0.triton_poi_fused__native_batch_norm_legit_no_training_add_relu_23:
	.zero		592
